//
// Generated by NVIDIA NVVM Compiler
//
// Compiler Build ID: CL-36424714
// Cuda compilation tools, release 13.0, V13.0.88
// Based on NVVM 20.0.0
//

.version 9.0
.target sm_100
.address_size 64


.func _Z19permutations_kernelP4CityPPcPdiiiPi(
	.param .b64 _Z19permutations_kernelP4CityPPcPdiiiPi_param_0,
	.param .b32 _Z19permutations_kernelP4CityPPcPdiiiPi_param_1,
	.param .b64 _Z19permutations_kernelP4CityPPcPdiiiPi_param_2
)
{
	.reg .pred 	%p<6>;
	.reg .b32 	%r<35>;
	.reg .b64 	%rd<9>;

	ld.param.u64 	%rd3, [_Z19permutations_kernelP4CityPPcPdiiiPi_param_0];
	ld.param.u32 	%r5, [_Z19permutations_kernelP4CityPPcPdiiiPi_param_1];
	ld.param.u64 	%rd4, [_Z19permutations_kernelP4CityPPcPdiiiPi_param_2];
	cvta.to.local.u64 	%rd1, %rd3;
	setp.eq.s32 	%p1, %r5, 9;
	@%p1 bra 	$L__BB0_8;
	setp.gt.s32 	%p2, %r5, 8;
	@%p2 bra 	$L__BB0_7;
	add.s32 	%r1, %r5, 1;
	and.b32  	%r6, %r5, 1;
	setp.eq.b32 	%p3, %r6, 1;
	mov.u32 	%r34, %r5;
	@%p3 bra 	$L__BB0_4;
	{ // callseq 0, 0
	.param .b64 param0;
	st.param.b64 	[param0], %rd3;
	.param .b32 param1;
	st.param.b32 	[param1], %r1;
	.param .b64 param2;
	st.param.b64 	[param2], %rd4;
	call.uni 
	_Z19permutations_kernelP4CityPPcPdiiiPi, 
	(
	param0, 
	param1, 
	param2
	);
	} // callseq 0
	mov.u32 	%r34, %r1;
$L__BB0_4:
	setp.eq.s32 	%p4, %r5, 8;
	@%p4 bra 	$L__BB0_7;
	mul.wide.s32 	%rd5, %r5, 12;
	add.s64 	%rd2, %rd1, %rd5;
$L__BB0_6:
	ld.local.u32 	%r7, [%rd2];
	ld.local.u32 	%r8, [%rd2+4];
	ld.local.u32 	%r9, [%rd2+8];
	mul.wide.s32 	%rd6, %r34, 12;
	add.s64 	%rd7, %rd1, %rd6;
	ld.local.u32 	%r10, [%rd7];
	ld.local.u32 	%r11, [%rd7+4];
	ld.local.u32 	%r12, [%rd7+8];
	st.local.u32 	[%rd2], %r10;
	st.local.u32 	[%rd2+4], %r11;
	st.local.u32 	[%rd2+8], %r12;
	st.local.u32 	[%rd7], %r7;
	st.local.u32 	[%rd7+4], %r8;
	st.local.u32 	[%rd7+8], %r9;
	{ // callseq 1, 0
	.param .b64 param0;
	st.param.b64 	[param0], %rd3;
	.param .b32 param1;
	st.param.b32 	[param1], %r1;
	.param .b64 param2;
	st.param.b64 	[param2], %rd4;
	call.uni 
	_Z19permutations_kernelP4CityPPcPdiiiPi, 
	(
	param0, 
	param1, 
	param2
	);
	} // callseq 1
	ld.local.u32 	%r13, [%rd2];
	ld.local.u32 	%r14, [%rd2+4];
	ld.local.u32 	%r15, [%rd2+8];
	ld.local.u32 	%r16, [%rd7];
	ld.local.u32 	%r17, [%rd7+4];
	ld.local.u32 	%r18, [%rd7+8];
	st.local.u32 	[%rd2], %r16;
	st.local.u32 	[%rd2+4], %r17;
	st.local.u32 	[%rd2+8], %r18;
	st.local.u32 	[%rd7], %r13;
	st.local.u32 	[%rd7+4], %r14;
	st.local.u32 	[%rd7+8], %r15;
	ld.local.u32 	%r19, [%rd2];
	ld.local.u32 	%r20, [%rd2+4];
	ld.local.u32 	%r21, [%rd2+8];
	ld.local.u32 	%r22, [%rd7+12];
	ld.local.u32 	%r23, [%rd7+16];
	ld.local.u32 	%r24, [%rd7+20];
	st.local.u32 	[%rd2], %r22;
	st.local.u32 	[%rd2+4], %r23;
	st.local.u32 	[%rd2+8], %r24;
	st.local.u32 	[%rd7+12], %r19;
	st.local.u32 	[%rd7+16], %r20;
	st.local.u32 	[%rd7+20], %r21;
	{ // callseq 2, 0
	.param .b64 param0;
	st.param.b64 	[param0], %rd3;
	.param .b32 param1;
	st.param.b32 	[param1], %r1;
	.param .b64 param2;
	st.param.b64 	[param2], %rd4;
	call.uni 
	_Z19permutations_kernelP4CityPPcPdiiiPi, 
	(
	param0, 
	param1, 
	param2
	);
	} // callseq 2
	ld.local.u32 	%r25, [%rd2];
	ld.local.u32 	%r26, [%rd2+4];
	ld.local.u32 	%r27, [%rd2+8];
	ld.local.u32 	%r28, [%rd7+12];
	ld.local.u32 	%r29, [%rd7+16];
	ld.local.u32 	%r30, [%rd7+20];
	st.local.u32 	[%rd2], %r28;
	st.local.u32 	[%rd2+4], %r29;
	st.local.u32 	[%rd2+8], %r30;
	st.local.u32 	[%rd7+12], %r25;
	st.local.u32 	[%rd7+16], %r26;
	st.local.u32 	[%rd7+20], %r27;
	add.s32 	%r34, %r34, 2;
	setp.ne.s32 	%p5, %r34, 9;
	@%p5 bra 	$L__BB0_6;
$L__BB0_7:
	ret;
$L__BB0_8:
	cvta.to.local.u64 	%rd8, %rd4;
	ld.local.u32 	%r31, [%rd8];
	add.s32 	%r32, %r31, 1;
	st.local.u32 	[%rd8], %r32;
	bra.uni 	$L__BB0_7;

}
	// .globl	_Z14permute_kernelP4CityPPcPdi
.visible .entry _Z14permute_kernelP4CityPPcPdi(
	.param .u64 .ptr .align 1 _Z14permute_kernelP4CityPPcPdi_param_0,
	.param .u64 .ptr .align 1 _Z14permute_kernelP4CityPPcPdi_param_1,
	.param .u64 .ptr .align 1 _Z14permute_kernelP4CityPPcPdi_param_2,
	.param .u32 _Z14permute_kernelP4CityPPcPdi_param_3
)
{
	.local .align 4 .b8 	__local_depot1[112];
	.reg .b64 	%SP;
	.reg .b64 	%SPL;
	.reg .pred 	%p<10>;
	.reg .b32 	%r<111>;
	.reg .b64 	%rd<33>;

	mov.u64 	%SPL, __local_depot1;
	cvta.local.u64 	%SP, %SPL;
	ld.param.u64 	%rd15, [_Z14permute_kernelP4CityPPcPdi_param_0];
	ld.param.u32 	%r16, [_Z14permute_kernelP4CityPPcPdi_param_3];
	cvta.to.global.u64 	%rd1, %rd15;
	add.u64 	%rd16, %SP, 0;
	add.u64 	%rd17, %SPL, 0;
	add.u64 	%rd18, %SP, 4;
	add.u64 	%rd2, %SPL, 4;
	mov.b32 	%r17, 0;
	st.local.u32 	[%rd17], %r17;
	setp.lt.s32 	%p1, %r16, 1;
	@%p1 bra 	$L__BB1_13;
	and.b32  	%r1, %r16, 15;
	setp.lt.u32 	%p2, %r16, 16;
	mov.b32 	%r108, 0;
	@%p2 bra 	$L__BB1_4;
	and.b32  	%r108, %r16, 2147483632;
	neg.s32 	%r106, %r108;
	add.s64 	%rd30, %rd1, 96;
	add.s64 	%rd29, %rd2, 96;
$L__BB1_3:
	.pragma "nounroll";
	ld.global.u32 	%r19, [%rd30+-96];
	ld.global.u32 	%r20, [%rd30+-92];
	ld.global.u32 	%r21, [%rd30+-88];
	st.local.u32 	[%rd29+-96], %r19;
	st.local.u32 	[%rd29+-92], %r20;
	st.local.u32 	[%rd29+-88], %r21;
	ld.global.u32 	%r22, [%rd30+-84];
	ld.global.u32 	%r23, [%rd30+-80];
	ld.global.u32 	%r24, [%rd30+-76];
	st.local.u32 	[%rd29+-84], %r22;
	st.local.u32 	[%rd29+-80], %r23;
	st.local.u32 	[%rd29+-76], %r24;
	ld.global.u32 	%r25, [%rd30+-72];
	ld.global.u32 	%r26, [%rd30+-68];
	ld.global.u32 	%r27, [%rd30+-64];
	st.local.u32 	[%rd29+-72], %r25;
	st.local.u32 	[%rd29+-68], %r26;
	st.local.u32 	[%rd29+-64], %r27;
	ld.global.u32 	%r28, [%rd30+-60];
	ld.global.u32 	%r29, [%rd30+-56];
	ld.global.u32 	%r30, [%rd30+-52];
	st.local.u32 	[%rd29+-60], %r28;
	st.local.u32 	[%rd29+-56], %r29;
	st.local.u32 	[%rd29+-52], %r30;
	ld.global.u32 	%r31, [%rd30+-48];
	ld.global.u32 	%r32, [%rd30+-44];
	ld.global.u32 	%r33, [%rd30+-40];
	st.local.u32 	[%rd29+-48], %r31;
	st.local.u32 	[%rd29+-44], %r32;
	st.local.u32 	[%rd29+-40], %r33;
	ld.global.u32 	%r34, [%rd30+-36];
	ld.global.u32 	%r35, [%rd30+-32];
	ld.global.u32 	%r36, [%rd30+-28];
	st.local.u32 	[%rd29+-36], %r34;
	st.local.u32 	[%rd29+-32], %r35;
	st.local.u32 	[%rd29+-28], %r36;
	ld.global.u32 	%r37, [%rd30+-24];
	ld.global.u32 	%r38, [%rd30+-20];
	ld.global.u32 	%r39, [%rd30+-16];
	st.local.u32 	[%rd29+-24], %r37;
	st.local.u32 	[%rd29+-20], %r38;
	st.local.u32 	[%rd29+-16], %r39;
	ld.global.u32 	%r40, [%rd30+-12];
	ld.global.u32 	%r41, [%rd30+-8];
	ld.global.u32 	%r42, [%rd30+-4];
	st.local.u32 	[%rd29+-12], %r40;
	st.local.u32 	[%rd29+-8], %r41;
	st.local.u32 	[%rd29+-4], %r42;
	ld.global.u32 	%r43, [%rd30];
	ld.global.u32 	%r44, [%rd30+4];
	ld.global.u32 	%r45, [%rd30+8];
	st.local.u32 	[%rd29], %r43;
	st.local.u32 	[%rd29+4], %r44;
	st.local.u32 	[%rd29+8], %r45;
	ld.global.u32 	%r46, [%rd30+12];
	ld.global.u32 	%r47, [%rd30+16];
	ld.global.u32 	%r48, [%rd30+20];
	st.local.u32 	[%rd29+12], %r46;
	st.local.u32 	[%rd29+16], %r47;
	st.local.u32 	[%rd29+20], %r48;
	ld.global.u32 	%r49, [%rd30+24];
	ld.global.u32 	%r50, [%rd30+28];
	ld.global.u32 	%r51, [%rd30+32];
	st.local.u32 	[%rd29+24], %r49;
	st.local.u32 	[%rd29+28], %r50;
	st.local.u32 	[%rd29+32], %r51;
	ld.global.u32 	%r52, [%rd30+36];
	ld.global.u32 	%r53, [%rd30+40];
	ld.global.u32 	%r54, [%rd30+44];
	st.local.u32 	[%rd29+36], %r52;
	st.local.u32 	[%rd29+40], %r53;
	st.local.u32 	[%rd29+44], %r54;
	ld.global.u32 	%r55, [%rd30+48];
	ld.global.u32 	%r56, [%rd30+52];
	ld.global.u32 	%r57, [%rd30+56];
	st.local.u32 	[%rd29+48], %r55;
	st.local.u32 	[%rd29+52], %r56;
	st.local.u32 	[%rd29+56], %r57;
	ld.global.u32 	%r58, [%rd30+60];
	ld.global.u32 	%r59, [%rd30+64];
	ld.global.u32 	%r60, [%rd30+68];
	st.local.u32 	[%rd29+60], %r58;
	st.local.u32 	[%rd29+64], %r59;
	st.local.u32 	[%rd29+68], %r60;
	ld.global.u32 	%r61, [%rd30+72];
	ld.global.u32 	%r62, [%rd30+76];
	ld.global.u32 	%r63, [%rd30+80];
	st.local.u32 	[%rd29+72], %r61;
	st.local.u32 	[%rd29+76], %r62;
	st.local.u32 	[%rd29+80], %r63;
	ld.global.u32 	%r64, [%rd30+84];
	ld.global.u32 	%r65, [%rd30+88];
	ld.global.u32 	%r66, [%rd30+92];
	st.local.u32 	[%rd29+84], %r64;
	st.local.u32 	[%rd29+88], %r65;
	st.local.u32 	[%rd29+92], %r66;
	add.s32 	%r106, %r106, 16;
	add.s64 	%rd30, %rd30, 192;
	add.s64 	%rd29, %rd29, 192;
	setp.ne.s32 	%p3, %r106, 0;
	@%p3 bra 	$L__BB1_3;
$L__BB1_4:
	setp.eq.s32 	%p4, %r1, 0;
	@%p4 bra 	$L__BB1_13;
	and.b32  	%r7, %r16, 7;
	setp.lt.u32 	%p5, %r1, 8;
	@%p5 bra 	$L__BB1_7;
	mul.wide.u32 	%rd19, %r108, 12;
	add.s64 	%rd20, %rd2, %rd19;
	add.s64 	%rd21, %rd1, %rd19;
	ld.global.u32 	%r67, [%rd21];
	ld.global.u32 	%r68, [%rd21+4];
	ld.global.u32 	%r69, [%rd21+8];
	st.local.u32 	[%rd20], %r67;
	st.local.u32 	[%rd20+4], %r68;
	st.local.u32 	[%rd20+8], %r69;
	ld.global.u32 	%r70, [%rd21+12];
	ld.global.u32 	%r71, [%rd21+16];
	ld.global.u32 	%r72, [%rd21+20];
	st.local.u32 	[%rd20+12], %r70;
	st.local.u32 	[%rd20+16], %r71;
	st.local.u32 	[%rd20+20], %r72;
	ld.global.u32 	%r73, [%rd21+24];
	ld.global.u32 	%r74, [%rd21+28];
	ld.global.u32 	%r75, [%rd21+32];
	st.local.u32 	[%rd20+24], %r73;
	st.local.u32 	[%rd20+28], %r74;
	st.local.u32 	[%rd20+32], %r75;
	ld.global.u32 	%r76, [%rd21+36];
	ld.global.u32 	%r77, [%rd21+40];
	ld.global.u32 	%r78, [%rd21+44];
	st.local.u32 	[%rd20+36], %r76;
	st.local.u32 	[%rd20+40], %r77;
	st.local.u32 	[%rd20+44], %r78;
	ld.global.u32 	%r79, [%rd21+48];
	ld.global.u32 	%r80, [%rd21+52];
	ld.global.u32 	%r81, [%rd21+56];
	st.local.u32 	[%rd20+48], %r79;
	st.local.u32 	[%rd20+52], %r80;
	st.local.u32 	[%rd20+56], %r81;
	ld.global.u32 	%r82, [%rd21+60];
	ld.global.u32 	%r83, [%rd21+64];
	ld.global.u32 	%r84, [%rd21+68];
	st.local.u32 	[%rd20+60], %r82;
	st.local.u32 	[%rd20+64], %r83;
	st.local.u32 	[%rd20+68], %r84;
	ld.global.u32 	%r85, [%rd21+72];
	ld.global.u32 	%r86, [%rd21+76];
	ld.global.u32 	%r87, [%rd21+80];
	st.local.u32 	[%rd20+72], %r85;
	st.local.u32 	[%rd20+76], %r86;
	st.local.u32 	[%rd20+80], %r87;
	ld.global.u32 	%r88, [%rd21+84];
	ld.global.u32 	%r89, [%rd21+88];
	ld.global.u32 	%r90, [%rd21+92];
	st.local.u32 	[%rd20+84], %r88;
	st.local.u32 	[%rd20+88], %r89;
	st.local.u32 	[%rd20+92], %r90;
	add.s32 	%r108, %r108, 8;
$L__BB1_7:
	setp.eq.s32 	%p6, %r7, 0;
	@%p6 bra 	$L__BB1_13;
	and.b32  	%r10, %r16, 3;
	setp.lt.u32 	%p7, %r7, 4;
	@%p7 bra 	$L__BB1_10;
	mul.wide.u32 	%rd22, %r108, 12;
	add.s64 	%rd23, %rd2, %rd22;
	add.s64 	%rd24, %rd1, %rd22;
	ld.global.u32 	%r91, [%rd24];
	ld.global.u32 	%r92, [%rd24+4];
	ld.global.u32 	%r93, [%rd24+8];
	st.local.u32 	[%rd23], %r91;
	st.local.u32 	[%rd23+4], %r92;
	st.local.u32 	[%rd23+8], %r93;
	ld.global.u32 	%r94, [%rd24+12];
	ld.global.u32 	%r95, [%rd24+16];
	ld.global.u32 	%r96, [%rd24+20];
	st.local.u32 	[%rd23+12], %r94;
	st.local.u32 	[%rd23+16], %r95;
	st.local.u32 	[%rd23+20], %r96;
	ld.global.u32 	%r97, [%rd24+24];
	ld.global.u32 	%r98, [%rd24+28];
	ld.global.u32 	%r99, [%rd24+32];
	st.local.u32 	[%rd23+24], %r97;
	st.local.u32 	[%rd23+28], %r98;
	st.local.u32 	[%rd23+32], %r99;
	ld.global.u32 	%r100, [%rd24+36];
	ld.global.u32 	%r101, [%rd24+40];
	ld.global.u32 	%r102, [%rd24+44];
	st.local.u32 	[%rd23+36], %r100;
	st.local.u32 	[%rd23+40], %r101;
	st.local.u32 	[%rd23+44], %r102;
	add.s32 	%r108, %r108, 4;
$L__BB1_10:
	setp.eq.s32 	%p8, %r10, 0;
	@%p8 bra 	$L__BB1_13;
	mul.wide.u32 	%rd25, %r108, 12;
	add.s64 	%rd26, %rd25, 8;
	add.s64 	%rd32, %rd1, %rd26;
	neg.s32 	%r110, %r10;
	add.s64 	%rd31, %rd2, %rd26;
$L__BB1_12:
	.pragma "nounroll";
	ld.global.u32 	%r103, [%rd32+-8];
	ld.global.u32 	%r104, [%rd32+-4];
	ld.global.u32 	%r105, [%rd32];
	st.local.u32 	[%rd31+-8], %r103;
	st.local.u32 	[%rd31+-4], %r104;
	st.local.u32 	[%rd31], %r105;
	add.s64 	%rd32, %rd32, 12;
	add.s32 	%r110, %r110, 1;
	setp.ne.s32 	%p9, %r110, 0;
	add.s64 	%rd31, %rd31, 12;
	@%p9 bra 	$L__BB1_12;
$L__BB1_13:
	{ // callseq 3, 0
	.param .b64 param0;
	st.param.b64 	[param0], %rd18;
	.param .b32 param1;
	st.param.b32 	[param1], 0;
	.param .b64 param2;
	st.param.b64 	[param2], %rd16;
	call.uni 
	_Z19permutations_kernelP4CityPPcPdiiiPi, 
	(
	param0, 
	param1, 
	param2
	);
	} // callseq 3
	ret;

}


// ===== COMPILED SASS (sm_100) =====

	.target	sm_100

	.elftype	@"ET_EXEC"


//--------------------- .note.nv.tkinfo           --------------------------
	.section	.note.nv.tkinfo,"",@"SHT_NOTE"
	.sectionflags	@"SHF_NOTE_NV_TKINFO"
	.tkinfo
        /*0018*/ 	.word	0x00000002
        /*0030*/ 	.string	""
        /*0030*/ 	.string	"ptxas"
        /*0030*/ 	.string	"Cuda compilation tools, release 13.0, V13.0.88"
        /*0030*/ 	.string	"Build cuda_13.0.r13.0/compiler.36424714_0"
        /*0030*/ 	.string	"-arch sm_100 -m 64 "



//--------------------- .note.nv.cuinfo           --------------------------
	.section	.note.nv.cuinfo,"",@"SHT_NOTE"
	.sectionflags	@"SHF_NOTE_NV_CUINFO"
        /*0018*/ 	.short	0x0002
        /*001a*/ 	.short	0x0064
        /*001c*/ 	.short	0x0082
	.zero		2


//--------------------- .nv.info                  --------------------------
	.section	.nv.info,"",@"SHT_CUDA_INFO"
	.align	4


	//----- nvinfo : EIATTR_REGCOUNT
	.align		4
        /*0000*/ 	.byte	0x04, 0x2f
        /*0002*/ 	.short	(.L_1 - .L_0)
	.align		4
.L_0:
        /*0004*/ 	.word	index@(_Z14permute_kernelP4CityPPcPdi)
        /*0008*/ 	.word	0x0000002e


	//----- nvinfo : EIATTR_FRAME_SIZE
	.align		4
.L_1:
        /*000c*/ 	.byte	0x04, 0x11
        /*000e*/ 	.short	(.L_3 - .L_2)
	.align		4
.L_2:
        /*0010*/ 	.word	index@($_Z14permute_kernelP4CityPPcPdi$_Z19permutations_kernelP4CityPPcPdiiiPi)
        /*0014*/ 	.word	0x00000070


	//----- nvinfo : EIATTR_FRAME_SIZE
	.align		4
.L_3:
        /*0018*/ 	.byte	0x04, 0x11
        /*001a*/ 	.short	(.L_5 - .L_4)
	.align		4
.L_4:
        /*001c*/ 	.word	index@(_Z14permute_kernelP4CityPPcPdi)
        /*0020*/ 	.word	0x00000070


	//----- nvinfo : EIATTR_MIN_STACK_SIZE
	.align		4
.L_5:
        /*0024*/ 	.byte	0x04, 0x12
        /*0026*/ 	.short	(.L_7 - .L_6)
	.align		4
.L_6:
        /*0028*/ 	.word	index@(_Z14permute_kernelP4CityPPcPdi)
        /*002c*/ 	.word	0x00000070
.L_7:


//--------------------- .nv.compat                --------------------------
	.section	.nv.compat,"",@"SHT_CUDA_COMPAT_INFO"
	.align	4
        /*0000*/ 	.byte	0x02, 0x09, 0x00, 0x00, 0x02, 0x02, 0x01, 0x00, 0x02, 0x05, 0x05, 0x00, 0x03, 0x07, 0x01, 0x01
        /*0010*/ 	.byte	0x02, 0x03, 0x00, 0x00, 0x02, 0x06, 0x01, 0x00, 0x04, 0x0b, 0x08, 0x00, 0x09, 0x00, 0x00, 0x00
        /*0020*/ 	.byte	0x00, 0x00, 0x00, 0x00


//--------------------- .nv.info._Z14permute_kernelP4CityPPcPdi --------------------------
	.section	.nv.info._Z14permute_kernelP4CityPPcPdi,"",@"SHT_CUDA_INFO"
	.sectionflags	@""
	.align	4


	//----- nvinfo : EIATTR_CUDA_API_VERSION
	.align		4
        /*0000*/ 	.byte	0x04, 0x37
        /*0002*/ 	.short	(.L_9 - .L_8)
.L_8:
        /*0004*/ 	.word	0x00000082


	//----- nvinfo : EIATTR_KPARAM_INFO
	.align		4
.L_9:
        /*0008*/ 	.byte	0x04, 0x17
        /*000a*/ 	.short	(.L_11 - .L_10)
.L_10:
        /*000c*/ 	.word	0x00000000
        /*0010*/ 	.short	0x0003
        /*0012*/ 	.short	0x0018
        /*0014*/ 	.byte	0x00, 0xf0, 0x11, 0x00


	//----- nvinfo : EIATTR_KPARAM_INFO
	.align		4
.L_11:
        /*0018*/ 	.byte	0x04, 0x17
        /*001a*/ 	.short	(.L_13 - .L_12)
.L_12:
        /*001c*/ 	.word	0x00000000
        /*0020*/ 	.short	0x0002
        /*0022*/ 	.short	0x0010
        /*0024*/ 	.byte	0x00, 0xf5, 0x21, 0x00


	//----- nvinfo : EIATTR_KPARAM_INFO
	.align		4
.L_13:
        /*0028*/ 	.byte	0x04, 0x17
        /*002a*/ 	.short	(.L_15 - .L_14)
.L_14:
        /*002c*/ 	.word	0x00000000
        /*0030*/ 	.short	0x0001
        /*0032*/ 	.short	0x0008
        /*0034*/ 	.byte	0x00, 0xf5, 0x21, 0x00


	//----- nvinfo : EIATTR_KPARAM_INFO
	.align		4
.L_15:
        /*0038*/ 	.byte	0x04, 0x17
        /*003a*/ 	.short	(.L_17 - .L_16)
.L_16:
        /*003c*/ 	.word	0x00000000
        /*0040*/ 	.short	0x0000
        /*0042*/ 	.short	0x0000
        /*0044*/ 	.byte	0x00, 0xf5, 0x21, 0x00


	//----- nvinfo : EIATTR_SPARSE_MMA_MASK
	.align		4
.L_17:
        /*0048*/ 	.byte	0x03, 0x50
        /*004a*/ 	.short	0x0000


	//----- nvinfo : EIATTR_MAXREG_COUNT
	.align		4
        /*004c*/ 	.byte	0x03, 0x1b
        /*004e*/ 	.short	0x00ff


	//----- nvinfo : EIATTR_MERCURY_ISA_VERSION
	.align		4
        /*0050*/ 	.byte	0x03, 0x5f
        /*0052*/ 	.short	0x0101


	//----- nvinfo : EIATTR_VRC_CTA_INIT_COUNT
	.align		4
        /*0054*/ 	.byte	0x02, 0x4a
	.zero		1
	.zero		1


	//----- nvinfo : EIATTR_EXIT_INSTR_OFFSETS
	.align		4
        /*0058*/ 	.byte	0x04, 0x1c
        /*005a*/ 	.short	(.L_19 - .L_18)


	//   ....[0]....
.L_18:
        /*005c*/ 	.word	0x00000e70


	//----- nvinfo : EIATTR_CRS_STACK_SIZE
	.align		4
.L_19:
        /*0060*/ 	.byte	0x04, 0x1e
        /*0062*/ 	.short	(.L_21 - .L_20)
.L_20:
        /*0064*/ 	.word	0x00000000


	//----- nvinfo : EIATTR_CBANK_PARAM_SIZE
	.align		4
.L_21:
        /*0068*/ 	.byte	0x03, 0x19
        /*006a*/ 	.short	0x001c


	//----- nvinfo : EIATTR_PARAM_CBANK
	.align		4
        /*006c*/ 	.byte	0x04, 0x0a
        /*006e*/ 	.short	(.L_23 - .L_22)
	.align		4
.L_22:
        /*0070*/ 	.word	index@(.nv.constant0._Z14permute_kernelP4CityPPcPdi)
        /*0074*/ 	.short	0x0380
        /*0076*/ 	.short	0x001c


	//----- nvinfo : EIATTR_SW_WAR
	.align		4
.L_23:
        /*0078*/ 	.byte	0x04, 0x36
        /*007a*/ 	.short	(.L_25 - .L_24)
.L_24:
        /*007c*/ 	.word	0x00000008
.L_25:


//--------------------- .nv.callgraph             --------------------------
	.section	.nv.callgraph,"",@"SHT_CUDA_CALLGRAPH"
	.align	4
	.sectionentsize	8
	.align		4
        /*0000*/ 	.word	0x00000000
	.align		4
        /*0004*/ 	.word	0xffffffff
	.align		4
        /*0008*/ 	.word	0x00000000
	.align		4
        /*000c*/ 	.word	0xfffffffe
	.align		4
        /*0010*/ 	.word	0x00000000
	.align		4
        /*0014*/ 	.word	0xfffffffd
	.align		4
        /*0018*/ 	.word	0x00000000
	.align		4
        /*001c*/ 	.word	0xfffffffc


//--------------------- .text._Z14permute_kernelP4CityPPcPdi --------------------------
	.section	.text._Z14permute_kernelP4CityPPcPdi,"ax",@progbits
	.align	128
        .global         _Z14permute_kernelP4CityPPcPdi
        .type           _Z14permute_kernelP4CityPPcPdi,@function
        .size           _Z14permute_kernelP4CityPPcPdi,(.L_x_14 - _Z14permute_kernelP4CityPPcPdi)
        .other          _Z14permute_kernelP4CityPPcPdi,@"STO_CUDA_ENTRY STV_DEFAULT"
_Z14permute_kernelP4CityPPcPdi:
.text._Z14permute_kernelP4CityPPcPdi:
[----:B------:R-:W0:Y:S01]  /*0000*/  LDC R1, c[0x0][0x37c] ;  /* 0x0000df00ff017b82 */ /* 0x000e220000000800 */
[----:B------:R-:W1:Y:S01]  /*0010*/  LDCU UR6, c[0x0][0x398] ;  /* 0x00007300ff0677ac */ /* 0x000e620008000800 */
[----:B0-----:R-:W-:Y:S01]  /*0020*/  VIADD R1, R1, 0xffffff90 ;  /* 0xffffff9001017836 */ /* 0x001fe20000000000 */
[----:B------:R-:W0:Y:S04]  /*0030*/  LDCU UR4, c[0x0][0x2f8] ;  /* 0x00005f00ff0477ac */ /* 0x000e280008000800 */
[----:B------:R2:W-:Y:S01]  /*0040*/  STL [R1], RZ ;  /* 0x000000ff01007387 */ /* 0x0005e20000100800 */
[----:B------:R-:W3:Y:S01]  /*0050*/  LDCU UR5, c[0x0][0x2fc] ;  /* 0x00005f80ff0577ac */ /* 0x000ee20008000800 */
[----:B-1----:R-:W-:Y:S01]  /*0060*/  UISETP.GE.AND UP0, UPT, UR6, 0x1, UPT ;  /* 0x000000010600788c */ /* 0x002fe2000bf06270 */
[----:B0-----:R-:W-:-:S04]  /*0070*/  IADD3 R8, P0, PT, R1, UR4, RZ ;  /* 0x0000000401087c10 */ /* 0x001fc8000ff1e0ff */
[----:B------:R-:W-:Y:S01]  /*0080*/  IADD3 R4, P1, PT, R8, 0x4, RZ ;  /* 0x0000000408047810 */ /* 0x000fe20007f3e0ff */
[----:B---3--:R-:W-:-:S05]  /*0090*/  IMAD.X R9, RZ, RZ, UR5, P0 ;  /* 0x00000005ff097e24 */ /* 0x008fca00080e06ff */
[----:B------:R-:W-:Y:S01]  /*00a0*/  IADD3.X R5, PT, PT, RZ, R9, RZ, P1, !PT ;  /* 0x00000009ff057210 */ /* 0x000fe20000ffe4ff */
[----:B--2---:R-:W-:Y:S06]  /*00b0*/  BRA.U !UP0, `(.L_x_0) ;  /* 0x0000000d085c7547 */ /* 0x004fec000b800000 */
[----:B------:R-:W-:Y:S01]  /*00c0*/  UISETP.GE.U32.AND UP1, UPT, UR6, 0x10, UPT ;  /* 0x000000100600788c */ /* 0x000fe2000bf26070 */
[----:B------:R-:W-:Y:S01]  /*00d0*/  IMAD.MOV.U32 R0, RZ, RZ, RZ ;  /* 0x000000ffff007224 */ /* 0x000fe200078e00ff */
[----:B------:R-:W-:Y:S01]  /*00e0*/  ULOP3.LUT UR7, UR6, 0xf, URZ, 0xc0, !UPT ;  /* 0x0000000f06077892 */ /* 0x000fe2000f8ec0ff */
[----:B------:R-:W0:Y:S03]  /*00f0*/  LDCU.64 UR10, c[0x0][0x358] ;  /* 0x00006b00ff0a77ac */ /* 0x000e260008000a00 */
[----:B------:R-:W-:-:S03]  /*0100*/  UISETP.NE.AND UP0, UPT, UR7, URZ, UPT ;  /* 0x000000ff0700728c */ /* 0x000fc6000bf05270 */
[----:B------:R-:W-:Y:S08]  /*0110*/  BRA.U !UP1, `(.L_x_1) ;  /* 0x0000000509bc7547 */ /* 0x000ff0000b800000 */
[----:B------:R-:W1:Y:S01]  /*0120*/  LDCU.64 UR4, c[0x0][0x380] ;  /* 0x00007000ff0477ac */ /* 0x000e620008000a00 */
[----:B------:R-:W-:Y:S01]  /*0130*/  VIADD R6, R1, 0x64 ;  /* 0x0000006401067836 */ /* 0x000fe20000000000 */
[----:B------:R-:W-:-:S04]  /*0140*/  ULOP3.LUT UR8, UR6, 0x7ffffff0, URZ, 0xc0, !UPT ;  /* 0x7ffffff006087892 */ /* 0x000fc8000f8ec0ff */
[----:B------:R-:W-:Y:S02]  /*0150*/  UIADD3 UR9, UPT, UPT, -UR8, URZ, URZ ;  /* 0x000000ff08097290 */ /* 0x000fe4000fffe1ff */
[----:B------:R-:W-:Y:S01]  /*0160*/  MOV R0, UR8 ;  /* 0x0000000800007c02 */ /* 0x000fe20008000f00 */
[----:B-1----:R-:W-:-:S04]  /*0170*/  UIADD3 UR4, UP1, UPT, UR4, 0x60, URZ ;  /* 0x0000006004047890 */ /* 0x002fc8000ff3e0ff */
[----:B------:R-:W-:Y:S02]  /*0180*/  UIADD3.X UR5, UPT, UPT, URZ, UR5, URZ, UP1, !UPT ;  /* 0x00000005ff057290 */ /* 0x000fe40008ffe4ff */
[----:B------:R-:W-:-:S04]  /*0190*/  IMAD.U32 R2, RZ, RZ, UR4 ;  /* 0x00000004ff027e24 */ /* 0x000fc8000f8e00ff */
[----:B------:R-:W-:-:S07]  /*01a0*/  IMAD.U32 R3, RZ, RZ, UR5 ;  /* 0x00000005ff037e24 */ /* 0x000fce000f8e00ff */
.L_x_2:
[----:B0-----:R-:W2:Y:S04]  /*01b0*/  LDG.E R7, desc[UR10][R2.64+-0x60] ;  /* 0xffffa00a02077981 */ /* 0x001ea8000c1e1900 */
[----:B------:R-:W3:Y:S04]  /*01c0*/  LDG.E R11, desc[UR10][R2.64+-0x5c] ;  /* 0xffffa40a020b7981 */ /* 0x000ee8000c1e1900 */
[----:B------:R-:W4:Y:S04]  /*01d0*/  LDG.E R13, desc[UR10][R2.64+-0x58] ;  /* 0xffffa80a020d7981 */ /* 0x000f28000c1e1900 */
[----:B------:R-:W5:Y:S04]  /*01e0*/  LDG.E R15, desc[UR10][R2.64+-0x54] ;  /* 0xffffac0a020f7981 */ /* 0x000f68000c1e1900 */
        /* <DEDUP_REMOVED lines=14> */
[----:B--2---:R0:W-:Y:S04]  /*02d0*/  STL [R6+-0x60], R7 ;  /* 0xffffa00706007387 */ /* 0x0041e80000100800 */
[----:B---3--:R1:W-:Y:S04]  /*02e0*/  STL [R6+-0x5c], R11 ;  /* 0xffffa40b06007387 */ /* 0x0083e80000100800 */
[----:B----4-:R2:W-:Y:S04]  /*02f0*/  STL [R6+-0x58], R13 ;  /* 0xffffa80d06007387 */ /* 0x0105e80000100800 */
[----:B-----5:R3:W-:Y:S04]  /*0300*/  STL [R6+-0x54], R15 ;  /* 0xffffac0f06007387 */ /* 0x0207e80000100800 */
[----:B------:R4:W-:Y:S04]  /*0310*/  STL [R6+-0x50], R17 ;  /* 0xffffb01106007387 */ /* 0x0009e80000100800 */
[----:B------:R5:W-:Y:S04]  /*0320*/  STL [R6+-0x4c], R19 ;  /* 0xffffb41306007387 */ /* 0x000be80000100800 */
[----:B------:R5:W-:Y:S04]  /*0330*/  STL [R6+-0x48], R21 ;  /* 0xffffb81506007387 */ /* 0x000be80000100800 */
[----:B------:R5:W-:Y:S04]  /*0340*/  STL [R6+-0x44], R23 ;  /* 0xffffbc1706007387 */ /* 0x000be80000100800 */
[----:B------:R5:W-:Y:S04]  /*0350*/  STL [R6+-0x40], R25 ;  /* 0xffffc01906007387 */ /* 0x000be80000100800 */
[----:B------:R5:W-:Y:S04]  /*0360*/  STL [R6+-0x3c], R27 ;  /* 0xffffc41b06007387 */ /* 0x000be80000100800 */
[----:B------:R5:W-:Y:S04]  /*0370*/  STL [R6+-0x38], R29 ;  /* 0xffffc81d06007387 */ /* 0x000be80000100800 */
[----:B------:R5:W-:Y:S04]  /*0380*/  STL [R6+-0x34], R31 ;  /* 0xffffcc1f06007387 */ /* 0x000be80000100800 */
[----:B0-----:R-:W5:Y:S04]  /*0390*/  LDG.E R7, desc[UR10][R2.64+-0x30] ;  /* 0xffffd00a02077981 */ /* 0x001f68000c1e1900 */
[----:B-1----:R-:W5:Y:S04]  /*03a0*/  LDG.E R11, desc[UR10][R2.64+-0x2c] ;  /* 0xffffd40a020b7981 */ /* 0x002f68000c1e1900 */
[----:B--2---:R-:W2:Y:S04]  /*03b0*/  LDG.E R13, desc[UR10][R2.64+-0x28] ;  /* 0xffffd80a020d7981 */ /* 0x004ea8000c1e1900 */
[----:B---3--:R-:W3:Y:S04]  /*03c0*/  LDG.E R15, desc[UR10][R2.64+-0x24] ;  /* 0xffffdc0a020f7981 */ /* 0x008ee8000c1e1900 */
[----:B----4-:R-:W4:Y:S04]  /*03d0*/  LDG.E R17, desc[UR10][R2.64+-0x20] ;  /* 0xffffe00a02117981 */ /* 0x010f28000c1e1900 */
[----:B-----5:R-:W5:Y:S04]  /*03e0*/  LDG.E R19, desc[UR10][R2.64+-0x1c] ;  /* 0xffffe40a02137981 */ /* 0x020f68000c1e1900 */
[----:B------:R-:W5:Y:S04]  /*03f0*/  LDG.E R21, desc[UR10][R2.64+-0x18] ;  /* 0xffffe80a02157981 */ /* 0x000f68000c1e1900 */
[----:B------:R-:W5:Y:S04]  /*0400*/  LDG.E R23, desc[UR10][R2.64+-0x14] ;  /* 0xffffec0a02177981 */ /* 0x000f68000c1e1900 */
[----:B------:R-:W5:Y:S04]  /*0410*/  LDG.E R25, desc[UR10][R2.64+-0x10] ;  /* 0xfffff00a02197981 */ /* 0x000f68000c1e1900 */
[----:B------:R-:W5:Y:S04]  /*0420*/  LDG.E R27, desc[UR10][R2.64+-0xc] ;  /* 0xfffff40a021b7981 */ /* 0x000f68000c1e1900 */
[----:B------:R-:W5:Y:S04]  /*0430*/  LDG.E R29, desc[UR10][R2.64+-0x8] ;  /* 0xfffff80a021d7981 */ /* 0x000f68000c1e1900 */
[----:B------:R-:W5:Y:S04]  /*0440*/  LDG.E R31, desc[UR10][R2.64+-0x4] ;  /* 0xfffffc0a021f7981 */ /* 0x000f68000c1e1900 */
[----:B------:R0:W-:Y:S04]  /*0450*/  STL [R6], R33 ;  /* 0x0000002106007387 */ /* 0x0001e80000100800 */
[----:B------:R1:W-:Y:S04]  /*0460*/  STL [R6+0x4], R35 ;  /* 0x0000042306007387 */ /* 0x0003e80000100800 */
[----:B------:R1:W-:Y:S04]  /*0470*/  STL [R6+0x8], R37 ;  /* 0x0000082506007387 */ /* 0x0003e80000100800 */
[----:B------:R1:W-:Y:S04]  /*0480*/  STL [R6+0xc], R39 ;  /* 0x00000c2706007387 */ /* 0x0003e80000100800 */
[----:B------:R1:W-:Y:S04]  /*0490*/  STL [R6+0x10], R41 ;  /* 0x0000102906007387 */ /* 0x0003e80000100800 */
[----:B------:R1:W-:Y:S04]  /*04a0*/  STL [R6+0x14], R43 ;  /* 0x0000142b06007387 */ /* 0x0003e80000100800 */
[----:B0-----:R-:W5:Y:S04]  /*04b0*/  LDG.E R33, desc[UR10][R2.64+0x48] ;  /* 0x0000480a02217981 */ /* 0x001f68000c1e1900 */
[----:B-1----:R-:W5:Y:S04]  /*04c0*/  LDG.E R35, desc[UR10][R2.64+0x4c] ;  /* 0x00004c0a02237981 */ /* 0x002f68000c1e1900 */
[----:B------:R-:W5:Y:S04]  /*04d0*/  LDG.E R37, desc[UR10][R2.64+0x50] ;  /* 0x0000500a02257981 */ /* 0x000f68000c1e1900 */
[----:B------:R-:W5:Y:S04]  /*04e0*/  LDG.E R39, desc[UR10][R2.64+0x54] ;  /* 0x0000540a02277981 */ /* 0x000f68000c1e1900 */
[----:B------:R-:W5:Y:S04]  /*04f0*/  LDG.E R41, desc[UR10][R2.64+0x58] ;  /* 0x0000580a02297981 */ /* 0x000f68000c1e1900 */
[----:B------:R-:W5:Y:S04]  /*0500*/  LDG.E R43, desc[UR10][R2.64+0x5c] ;  /* 0x00005c0a022b7981 */ /* 0x000f68000c1e1900 */
[----:B------:R0:W-:Y:S04]  /*0510*/  STL [R6+-0x30], R7 ;  /* 0xffffd00706007387 */ /* 0x0001e80000100800 */
[----:B------:R1:W-:Y:S04]  /*0520*/  STL [R6+-0x2c], R11 ;  /* 0xffffd40b06007387 */ /* 0x0003e80000100800 */
        /* <DEDUP_REMOVED lines=21> */
[----:B------:R0:W5:Y:S01]  /*0680*/  LDG.E R31, desc[UR10][R2.64+0x44] ;  /* 0x0000440a021f7981 */ /* 0x000162000c1e1900 */
[----:B------:R-:W-:-:S04]  /*0690*/  UIADD3 UR9, UPT, UPT, UR9, 0x10, URZ ;  /* 0x0000001009097890 */ /* 0x000fc8000fffe0ff */
[----:B------:R-:W-:Y:S01]  /*06a0*/  UISETP.NE.AND UP1, UPT, UR9, URZ, UPT ;  /* 0x000000ff0900728c */ /* 0x000fe2000bf25270 */
[----:B------:R-:W-:Y:S01]  /*06b0*/  STL [R6+0x48], R33 ;  /* 0x0000482106007387 */ /* 0x000fe20000100800 */
[----:B0-----:R-:W-:-:S03]  /*06c0*/  IADD3 R2, P0, PT, R2, 0xc0, RZ ;  /* 0x000000c002027810 */ /* 0x001fc60007f1e0ff */
[----:B------:R-:W-:Y:S01]  /*06d0*/  STL [R6+0x4c], R35 ;  /* 0x00004c2306007387 */ /* 0x000fe20000100800 */
[----:B------:R-:W-:-:S03]  /*06e0*/  IADD3.X R3, PT, PT, RZ, R3, RZ, P0, !PT ;  /* 0x00000003ff037210 */ /* 0x000fc600007fe4ff */
[----:B------:R-:W-:Y:S04]  /*06f0*/  STL [R6+0x50], R37 ;  /* 0x0000502506007387 */ /* 0x000fe80000100800 */
[----:B------:R-:W-:Y:S04]  /*0700*/  STL [R6+0x54], R39 ;  /* 0x0000542706007387 */ /* 0x000fe80000100800 */
[----:B------:R-:W-:Y:S04]  /*0710*/  STL [R6+0x58], R41 ;  /* 0x0000582906007387 */ /* 0x000fe80000100800 */
[----:B------:R-:W-:Y:S04]  /*0720*/  STL [R6+0x5c], R43 ;  /* 0x00005c2b06007387 */ /* 0x000fe80000100800 */
[----:B------:R-:W-:Y:S04]  /*0730*/  STL [R6+0x18], R7 ;  /* 0x0000180706007387 */ /* 0x000fe80000100800 */
[----:B------:R-:W-:Y:S04]  /*0740*/  STL [R6+0x1c], R11 ;  /* 0x00001c0b06007387 */ /* 0x000fe80000100800 */
[----:B--2---:R-:W-:Y:S04]  /*0750*/  STL [R6+0x20], R13 ;  /* 0x0000200d06007387 */ /* 0x004fe80000100800 */
[----:B---3--:R-:W-:Y:S04]  /*0760*/  STL [R6+0x24], R15 ;  /* 0x0000240f06007387 */ /* 0x008fe80000100800 */
[----:B----4-:R-:W-:Y:S04]  /*0770*/  STL [R6+0x28], R17 ;  /* 0x0000281106007387 */ /* 0x010fe80000100800 */
[----:B-----5:R-:W-:Y:S04]  /*0780*/  STL [R6+0x2c], R19 ;  /* 0x00002c1306007387 */ /* 0x020fe80000100800 */
[----:B------:R-:W-:Y:S04]  /*0790*/  STL [R6+0x30], R21 ;  /* 0x0000301506007387 */ /* 0x000fe80000100800 */
[----:B------:R-:W-:Y:S04]  /*07a0*/  STL [R6+0x34], R23 ;  /* 0x0000341706007387 */ /* 0x000fe80000100800 */
[----:B------:R-:W-:Y:S04]  /*07b0*/  STL [R6+0x38], R25 ;  /* 0x0000381906007387 */ /* 0x000fe80000100800 */
[----:B------:R-:W-:Y:S04]  /*07c0*/  STL [R6+0x3c], R27 ;  /* 0x00003c1b06007387 */ /* 0x000fe80000100800 */
[----:B------:R-:W-:Y:S04]  /*07d0*/  STL [R6+0x40], R29 ;  /* 0x0000401d06007387 */ /* 0x000fe80000100800 */
[----:B------:R0:W-:Y:S02]  /*07e0*/  STL [R6+0x44], R31 ;  /* 0x0000441f06007387 */ /* 0x0001e40000100800 */
[----:B0-----:R-:W-:Y:S01]  /*07f0*/  VIADD R6, R6, 0xc0 ;  /* 0x000000c006067836 */ /* 0x001fe20000000000 */
[----:B------:R-:W-:Y:S06]  /*0800*/  BRA.U UP1, `(.L_x_2) ;  /* 0xfffffff901687547 */ /* 0x000fec000b83ffff */
.L_x_1:
[----:B------:R-:W-:Y:S01]  /*0810*/  VIADD R2, R1, 0x4 ;  /* 0x0000000401027836 */ /* 0x000fe20000000000 */
[----:B------:R-:W-:Y:S06]  /*0820*/  BRA.U !UP0, `(.L_x_0) ;  /* 0x0000000508807547 */ /* 0x000fec000b800000 */
[----:B------:R-:W-:Y:S02]  /*0830*/  UISETP.GE.U32.AND UP0, UPT, UR7, 0x8, UPT ;  /* 0x000000080700788c */ /* 0x000fe4000bf06070 */
[----:B------:R-:W-:-:S04]  /*0840*/  ULOP3.LUT UR5, UR6, 0x7, URZ, 0xc0, !UPT ;  /* 0x0000000706057892 */ /* 0x000fc8000f8ec0ff */
[----:B------:R-:W-:-:S03]  /*0850*/  UISETP.NE.AND UP1, UPT, UR5, URZ, UPT ;  /* 0x000000ff0500728c */ /* 0x000fc6000bf25270 */
[----:B------:R-:W-:Y:S08]  /*0860*/  BRA.U !UP0, `(.L_x_3) ;  /* 0x0000000108a47547 */ /* 0x000ff0000b800000 */
[----:B------:R-:W1:Y:S02]  /*0870*/  LDC.64 R6, c[0x0][0x380] ;  /* 0x0000e000ff067b82 */ /* 0x000e640000000a00 */
[----:B-1----:R-:W-:-:S05]  /*0880*/  IMAD.WIDE.U32 R6, R0, 0xc, R6 ;  /* 0x0000000c00067825 */ /* 0x002fca00078e0006 */
[----:B0-----:R-:W2:Y:S04]  /*0890*/  LDG.E R10, desc[UR10][R6.64+0x4] ;  /* 0x0000040a060a7981 */ /* 0x001ea8000c1e1900 */
[----:B------:R-:W2:Y:S04]  /*08a0*/  LDG.E R11, desc[UR10][R6.64+0x8] ;  /* 0x0000080a060b7981 */ /* 0x000ea8000c1e1900 */
[----:B------:R-:W3:Y:S04]  /*08b0*/  LDG.E R12, desc[UR10][R6.64+0xc] ;  /* 0x00000c0a060c7981 */ /* 0x000ee8000c1e1900 */
[----:B------:R-:W3:Y:S04]  /*08c0*/  LDG.E R13, desc[UR10][R6.64+0x10] ;  /* 0x0000100a060d7981 */ /* 0x000ee8000c1e1900 */
[----:B------:R-:W4:Y:S04]  /*08d0*/  LDG.E R14, desc[UR10][R6.64+0x14] ;  /* 0x0000140a060e7981 */ /* 0x000f28000c1e1900 */
[----:B------:R-:W4:Y:S04]  /*08e0*/  LDG.E R15, desc[UR10][R6.64+0x18] ;  /* 0x0000180a060f7981 */ /* 0x000f28000c1e1900 */
[----:B------:R-:W5:Y:S04]  /*08f0*/  LDG.E R16, desc[UR10][R6.64+0x1c] ;  /* 0x00001c0a06107981 */ /* 0x000f68000c1e1900 */
[----:B------:R-:W5:Y:S01]  /*0900*/  LDG.E R17, desc[UR10][R6.64+0x20] ;  /* 0x0000200a06117981 */ /* 0x000f62000c1e1900 */
[----:B------:R-:W-:-:S03]  /*0910*/  IMAD R26, R0, 0xc, R1 ;  /* 0x0000000c001a7824 */ /* 0x000fc600078e0201 */
        /* <DEDUP_REMOVED lines=9> */
[----:B--2---:R0:W-:Y:S04]  /*09b0*/  STL.64 [R26+0x8], R10 ;  /* 0x0000080a1a007387 */ /* 0x0041e80000100a00 */
[----:B---3--:R1:W-:Y:S04]  /*09c0*/  STL.64 [R26+0x10], R12 ;  /* 0x0000100c1a007387 */ /* 0x0083e80000100a00 */
[----:B0-----:R-:W2:Y:S04]  /*09d0*/  LDG.E R10, desc[UR10][R6.64+0x44] ;  /* 0x0000440a060a7981 */ /* 0x001ea8000c1e1900 */
[----:B----4-:R0:W-:Y:S04]  /*09e0*/  STL.64 [R26+0x18], R14 ;  /* 0x0000180e1a007387 */ /* 0x0101e80000100a00 */
[----:B------:R-:W2:Y:S04]  /*09f0*/  LDG.E R11, desc[UR10][R6.64+0x48] ;  /* 0x0000480a060b7981 */ /* 0x000ea8000c1e1900 */
[----:B-----5:R3:W-:Y:S04]  /*0a00*/  STL.64 [R26+0x20], R16 ;  /* 0x000020101a007387 */ /* 0x0207e80000100a00 */
[----:B-1----:R-:W4:Y:S04]  /*0a10*/  LDG.E R12, desc[UR10][R6.64+0x4c] ;  /* 0x00004c0a060c7981 */ /* 0x002f28000c1e1900 */
[----:B------:R-:W4:Y:S04]  /*0a20*/  LDG.E R13, desc[UR10][R6.64+0x50] ;  /* 0x0000500a060d7981 */ /* 0x000f28000c1e1900 */
[----:B0-----:R-:W5:Y:S04]  /*0a30*/  LDG.E R14, desc[UR10][R6.64+0x54] ;  /* 0x0000540a060e7981 */ /* 0x001f68000c1e1900 */
[----:B------:R-:W5:Y:S04]  /*0a40*/  LDG.E R15, desc[UR10][R6.64+0x58] ;  /* 0x0000580a060f7981 */ /* 0x000f68000c1e1900 */
[----:B---3--:R-:W3:Y:S04]  /*0a50*/  LDG.E R16, desc[UR10][R6.64+0x5c] ;  /* 0x00005c0a06107981 */ /* 0x008ee8000c1e1900 */
[----:B------:R1:W-:Y:S04]  /*0a60*/  STL.64 [R26+0x28], R18 ;  /* 0x000028121a007387 */ /* 0x0003e80000100a00 */
[----:B------:R1:W-:Y:S04]  /*0a70*/  STL.64 [R26+0x30], R20 ;  /* 0x000030141a007387 */ /* 0x0003e80000100a00 */
[----:B------:R1:W-:Y:S04]  /*0a80*/  STL.64 [R26+0x38], R22 ;  /* 0x000038161a007387 */ /* 0x0003e80000100a00 */
[----:B------:R1:W-:Y:S04]  /*0a90*/  STL.64 [R26+0x40], R24 ;  /* 0x000040181a007387 */ /* 0x0003e80000100a00 */
[----:B------:R1:W-:Y:S01]  /*0aa0*/  STL [R26+0x4], R3 ;  /* 0x000004031a007387 */ /* 0x0003e20000100800 */
[----:B------:R-:W-:-:S03]  /*0ab0*/  IADD3 R0, PT, PT, R0, 0x8, RZ ;  /* 0x0000000800007810 */ /* 0x000fc60007ffe0ff */
[----:B--2---:R1:W-:Y:S04]  /*0ac0*/  STL.64 [R26+0x48], R10 ;  /* 0x0000480a1a007387 */ /* 0x0043e80000100a00 */
[----:B----4-:R1:W-:Y:S04]  /*0ad0*/  STL.64 [R26+0x50], R12 ;  /* 0x0000500c1a007387 */ /* 0x0103e80000100a00 */
[----:B-----5:R1:W-:Y:S04]  /*0ae0*/  STL.64 [R26+0x58], R14 ;  /* 0x0000580e1a007387 */ /* 0x0203e80000100a00 */
[----:B---3--:R1:W-:Y:S02]  /*0af0*/  STL [R26+0x60], R16 ;  /* 0x000060101a007387 */ /* 0x0083e40000100800 */
.L_x_3:
[----:B------:R-:W-:Y:S05]  /*0b00*/  BRA.U !UP1, `(.L_x_0) ;  /* 0x0000000109c87547 */ /* 0x000fea000b800000 */
[----:B------:R-:W-:Y:S02]  /*0b10*/  UISETP.GE.U32.AND UP0, UPT, UR5, 0x4, UPT ;  /* 0x000000040500788c */ /* 0x000fe4000bf06070 */
[----:B------:R-:W-:-:S04]  /*0b20*/  ULOP3.LUT UR4, UR6, 0x3, URZ, 0xc0, !UPT ;  /* 0x0000000306047892 */ /* 0x000fc8000f8ec0ff */
[----:B------:R-:W-:-:S03]  /*0b30*/  UISETP.NE.AND UP1, UPT, UR4, URZ, UPT ;  /* 0x000000ff0400728c */ /* 0x000fc6000bf25270 */
[----:B------:R-:W-:Y:S08]  /*0b40*/  BRA.U !UP0, `(.L_x_4) ;  /* 0x00000001085c7547 */ /* 0x000ff0000b800000 */
[----:B------:R-:W2:Y:S02]  /*0b50*/  LDC.64 R6, c[0x0][0x380] ;  /* 0x0000e000ff067b82 */ /* 0x000ea40000000a00 */
[----:B--2---:R-:W-:-:S05]  /*0b60*/  IMAD.WIDE.U32 R6, R0, 0xc, R6 ;  /* 0x0000000c00067825 */ /* 0x004fca00078e0006 */
[----:B01----:R-:W2:Y:S04]  /*0b70*/  LDG.E R12, desc[UR10][R6.64+0x4] ;  /* 0x0000040a060c7981 */ /* 0x003ea8000c1e1900 */
[----:B------:R-:W2:Y:S04]  /*0b80*/  LDG.E R13, desc[UR10][R6.64+0x8] ;  /* 0x0000080a060d7981 */ /* 0x000ea8000c1e1900 */
[----:B------:R-:W3:Y:S04]  /*0b90*/  LDG.E R14, desc[UR10][R6.64+0xc] ;  /* 0x00000c0a060e7981 */ /* 0x000ee8000c1e1900 */
[----:B------:R-:W3:Y:S04]  /*0ba0*/  LDG.E R15, desc[UR10][R6.64+0x10] ;  /* 0x0000100a060f7981 */ /* 0x000ee8000c1e1900 */
[----:B------:R-:W4:Y:S04]  /*0bb0*/  LDG.E R16, desc[UR10][R6.64+0x14] ;  /* 0x0000140a06107981 */ /* 0x000f28000c1e1900 */
[----:B------:R-:W4:Y:S04]  /*0bc0*/  LDG.E R17, desc[UR10][R6.64+0x18] ;  /* 0x0000180a06117981 */ /* 0x000f28000c1e1900 */
[----:B------:R-:W5:Y:S04]  /*0bd0*/  LDG.E R18, desc[UR10][R6.64+0x1c] ;  /* 0x00001c0a06127981 */ /* 0x000f68000c1e1900 */
[----:B------:R-:W5:Y:S04]  /*0be0*/  LDG.E R19, desc[UR10][R6.64+0x20] ;  /* 0x0000200a06137981 */ /* 0x000f68000c1e1900 */
[----:B------:R-:W5:Y:S04]  /*0bf0*/  LDG.E R20, desc[UR10][R6.64+0x24] ;  /* 0x0000240a06147981 */ /* 0x000f68000c1e1900 */
[----:B------:R-:W5:Y:S04]  /*0c00*/  LDG.E R21, desc[UR10][R6.64+0x28] ;  /* 0x0000280a06157981 */ /* 0x000f68000c1e1900 */
[----:B------:R-:W5:Y:S04]  /*0c10*/  LDG.E R10, desc[UR10][R6.64] ;  /* 0x0000000a060a7981 */ /* 0x000f68000c1e1900 */
[----:B------:R-:W5:Y:S01]  /*0c20*/  LDG.E R22, desc[UR10][R6.64+0x2c] ;  /* 0x00002c0a06167981 */ /* 0x000f62000c1e1900 */
[----:B------:R-:W-:-:S02]  /*0c30*/  IMAD R3, R0, 0xc, R1 ;  /* 0x0000000c00037824 */ /* 0x000fc400078e0201 */
[----:B------:R-:W-:-:S03]  /*0c40*/  VIADD R0, R0, 0x4 ;  /* 0x0000000400007836 */ /* 0x000fc60000000000 */
[----:B--2---:R2:W-:Y:S04]  /*0c50*/  STL.64 [R3+0x8], R12 ;  /* 0x0000080c03007387 */ /* 0x0045e80000100a00 */
[----:B---3--:R2:W-:Y:S04]  /*0c60*/  STL.64 [R3+0x10], R14 ;  /* 0x0000100e03007387 */ /* 0x0085e80000100a00 */
[----:B----4-:R2:W-:Y:S04]  /*0c70*/  STL.64 [R3+0x18], R16 ;  /* 0x0000181003007387 */ /* 0x0105e80000100a00 */
[----:B-----5:R2:W-:Y:S04]  /*0c80*/  STL.64 [R3+0x20], R18 ;  /* 0x0000201203007387 */ /* 0x0205e80000100a00 */
[----:B------:R2:W-:Y:S04]  /*0c90*/  STL.64 [R3+0x28], R20 ;  /* 0x0000281403007387 */ /* 0x0005e80000100a00 */
[----:B------:R2:W-:Y:S04]  /*0ca0*/  STL [R3+0x4], R10 ;  /* 0x0000040a03007387 */ /* 0x0005e80000100800 */
[----:B------:R2:W-:Y:S02]  /*0cb0*/  STL [R3+0x30], R22 ;  /* 0x0000301603007387 */ /* 0x0005e40000100800 */
.L_x_4:
[----:B------:R-:W-:Y:S05]  /*0cc0*/  BRA.U !UP1, `(.L_x_0) ;  /* 0x0000000109587547 */ /* 0x000fea000b800000 */
[----:B------:R-:W2:Y:S01]  /*0cd0*/  LDCU.64 UR6, c[0x0][0x380] ;  /* 0x00007000ff0677ac */ /* 0x000ea20008000a00 */
[----:B------:R-:W-:Y:S02]  /*0ce0*/  HFMA2 R7, -RZ, RZ, 0, 0 ;  /* 0x00000000ff077431 */ /* 0x000fe400000001ff */
[----:B------:R-:W-:Y:S01]  /*0cf0*/  IMAD.MOV.U32 R6, RZ, RZ, 0x8 ;  /* 0x00000008ff067424 */ /* 0x000fe200078e00ff */
[----:B------:R-:W-:-:S03]  /*0d00*/  UIADD3 UR4, UPT, UPT, -UR4, URZ, URZ ;  /* 0x000000ff04047290 */ /* 0x000fc6000fffe1ff */
[----:B------:R-:W-:-:S04]  /*0d10*/  IMAD.WIDE.U32 R6, R0, 0xc, R6 ;  /* 0x0000000c00067825 */ /* 0x000fc800078e0006 */
[C---:B-1----:R-:W-:Y:S01]  /*0d20*/  IMAD.IADD R11, R6.reuse, 0x1, R2 ;  /* 0x00000001060b7824 */ /* 0x042fe200078e0202 */
[----:B--2---:R-:W-:-:S04]  /*0d30*/  IADD3 R10, P0, PT, R6, UR6, RZ ;  /* 0x00000006060a7c10 */ /* 0x004fc8000ff1e0ff */
[----:B------:R-:W-:-:S09]  /*0d40*/  IADD3.X R13, PT, PT, R7, UR7, RZ, P0, !PT ;  /* 0x00000007070d7c10 */ /* 0x000fd200087fe4ff */
.L_x_5:
[----:B------:R-:W-:Y:S01]  /*0d50*/  IMAD.MOV.U32 R2, RZ, RZ, R10 ;  /* 0x000000ffff027224 */ /* 0x000fe200078e000a */
[----:B------:R-:W-:-:S05]  /*0d60*/  MOV R3, R13 ;  /* 0x0000000d00037202 */ /* 0x000fca0000000f00 */
[----:B0-----:R-:W2:Y:S04]  /*0d70*/  LDG.E R0, desc[UR10][R2.64+-0x8] ;  /* 0xfffff80a02007981 */ /* 0x001ea8000c1e1900 */
[----:B------:R-:W3:Y:S04]  /*0d80*/  LDG.E R6, desc[UR10][R2.64+-0x4] ;  /* 0xfffffc0a02067981 */ /* 0x000ee8000c1e1900 */
[----:B------:R-:W4:Y:S01]  /*0d90*/  LDG.E R7, desc[UR10][R2.64] ;  /* 0x0000000a02077981 */ /* 0x000f22000c1e1900 */
[----:B------:R-:W-:Y:S01]  /*0da0*/  UIADD3 UR4, UPT, UPT, UR4, 0x1, URZ ;  /* 0x0000000104047890 */ /* 0x000fe2000fffe0ff */
[----:B------:R-:W-:-:S03]  /*0db0*/  IADD3 R10, P0, PT, R2, 0xc, RZ ;  /* 0x0000000c020a7810 */ /* 0x000fc60007f1e0ff */
[----:B------:R-:W-:Y:S02]  /*0dc0*/  UISETP.NE.AND UP0, UPT, UR4, URZ, UPT ;  /* 0x000000ff0400728c */ /* 0x000fe4000bf05270 */
[----:B------:R-:W-:Y:S01]  /*0dd0*/  IMAD.X R13, RZ, RZ, R3, P0 ;  /* 0x000000ffff0d7224 */ /* 0x000fe200000e0603 */
[----:B--2---:R-:W-:Y:S04]  /*0de0*/  STL [R11+-0x8], R0 ;  /* 0xfffff8000b007387 */ /* 0x004fe80000100800 */
[----:B---3--:R-:W-:Y:S04]  /*0df0*/  STL [R11+-0x4], R6 ;  /* 0xfffffc060b007387 */ /* 0x008fe80000100800 */
[----:B----4-:R0:W-:Y:S02]  /*0e00*/  STL [R11], R7 ;  /* 0x000000070b007387 */ /* 0x0101e40000100800 */
[----:B0-----:R-:W-:Y:S01]  /*0e10*/  IADD3 R11, PT, PT, R11, 0xc, RZ ;  /* 0x0000000c0b0b7810 */ /* 0x001fe20007ffe0ff */
[----:B------:R-:W-:Y:S06]  /*0e20*/  BRA.U UP0, `(.L_x_5) ;  /* 0xfffffffd00c87547 */ /* 0x000fec000b83ffff */
.L_x_0:
[----:B------:R-:W-:Y:S01]  /*0e30*/  IMAD.MOV.U32 R6, RZ, RZ, RZ ;  /* 0x000000ffff067224 */ /* 0x000fe200078e00ff */
[----:B-12---:R-:W-:Y:S02]  /*0e40*/  MOV R20, 0xe70 ;  /* 0x00000e7000147802 */ /* 0x006fe40000000f00 */
[----:B------:R-:W-:-:S07]  /*0e50*/  MOV R21, 0x0 ;  /* 0x0000000000157802 */ /* 0x000fce0000000f00 */
[----:B0-----:R-:W-:Y:S05]  /*0e60*/  CALL.REL.NOINC `($_Z14permute_kernelP4CityPPcPdi$_Z19permutations_kernelP4CityPPcPdiiiPi) ;  /* 0x0000000000047944 */ /* 0x001fea0003c00000 */
[----:B------:R-:W-:Y:S05]  /*0e70*/  EXIT ;  /* 0x000000000000794d */ /* 0x000fea0003800000 */
        .type           $_Z14permute_kernelP4CityPPcPdi$_Z19permutations_kernelP4CityPPcPdiiiPi,@function
        .size           $_Z14permute_kernelP4CityPPcPdi$_Z19permutations_kernelP4CityPPcPdiiiPi,(.L_x_14 - $_Z14permute_kernelP4CityPPcPdi$_Z19permutations_kernelP4CityPPcPdiiiPi)
$_Z14permute_kernelP4CityPPcPdi$_Z19permutations_kernelP4CityPPcPdiiiPi:
[----:B------:R-:W-:-:S05]  /*0e80*/  VIADD R1, R1, 0xffffffc8 ;  /* 0xffffffc801017836 */ /* 0x000fca0000000000 */
[----:B------:R-:W-:Y:S04]  /*0e90*/  STL [R1+0x28], R25 ;  /* 0x0000281901007387 */ /* 0x000fe80000100800 */
[----:B------:R-:W-:Y:S04]  /*0ea0*/  STL [R1+0x24], R24 ;  /* 0x0000241801007387 */ /* 0x000fe80000100800 */
[----:B------:R-:W-:Y:S04]  /*0eb0*/  STL [R1+0x1c], R22 ;  /* 0x00001c1601007387 */ /* 0x000fe80000100800 */
[----:B------:R-:W-:Y:S04]  /*0ec0*/  STL [R1+0x18], R21 ;  /* 0x0000181501007387 */ /* 0x000fe80000100800 */
[----:B------:R-:W-:Y:S04]  /*0ed0*/  STL [R1+0x14], R20 ;  /* 0x0000141401007387 */ /* 0x000fe80000100800 */
[----:B------:R-:W-:Y:S04]  /*0ee0*/  STL [R1], R2 ;  /* 0x0000000201007387 */ /* 0x000fe80000100800 */
[----:B------:R0:W-:Y:S04]  /*0ef0*/  STL [R1+0x30], R27 ;  /* 0x0000301b01007387 */ /* 0x0001e80000100800 */
[----:B------:R1:W-:Y:S04]  /*0f00*/  STL [R1+0x2c], R26 ;  /* 0x00002c1a01007387 */ /* 0x0003e80000100800 */
[----:B------:R2:W-:Y:S01]  /*0f10*/  STL [R1+0x20], R23 ;  /* 0x0000201701007387 */ /* 0x0005e20000100800 */
[----:B0-----:R-:W0:Y:S05]  /*0f20*/  BMOV.32.CLEAR R27, B7 ;  /* 0x00000000071b7355 */ /* 0x001e2a0000100000 */
[----:B-1----:R-:W1:Y:S05]  /*0f30*/  BMOV.32.CLEAR R26, B6 ;  /* 0x00000000061a7355 */ /* 0x002e6a0000100000 */
[----:B------:R-:W-:Y:S01]  /*0f40*/  BSSY.RECONVERGENT B7, `(.L_x_6) ;  /* 0x000006e000077945 */ /* 0x000fe20003800200 */
[----:B------:R3:W-:Y:S01]  /*0f50*/  STL [R1+0x10], R19 ;  /* 0x0000101301007387 */ /* 0x0007e20000100800 */
[----:B--2---:R-:W-:-:S03]  /*0f60*/  MOV R23, R6 ;  /* 0x0000000600177202 */ /* 0x004fc60000000f00 */
[----:B------:R2:W-:Y:S04]  /*0f70*/  STL [R1+0xc], R18 ;  /* 0x00000c1201007387 */ /* 0x0005e80000100800 */
[----:B------:R4:W-:Y:S01]  /*0f80*/  STL [R1+0x8], R17 ;  /* 0x0000081101007387 */ /* 0x0009e20000100800 */
[----:B---3--:R-:W-:-:S03]  /*0f90*/  MOV R19, R4 ;  /* 0x0000000400137202 */ /* 0x008fc60000000f00 */
[----:B------:R3:W-:Y:S01]  /*0fa0*/  STL [R1+0x4], R16 ;  /* 0x0000041001007387 */ /* 0x0007e20000100800 */
[----:B--2---:R-:W-:Y:S02]  /*0fb0*/  IMAD.MOV.U32 R18, RZ, RZ, R5 ;  /* 0x000000ffff127224 */ /* 0x004fe400078e0005 */
[----:B----4-:R-:W-:Y:S01]  /*0fc0*/  IMAD.MOV.U32 R17, RZ, RZ, R8 ;  /* 0x000000ffff117224 */ /* 0x010fe200078e0008 */
[----:B---3--:R-:W-:Y:S01]  /*0fd0*/  MOV R16, R9 ;  /* 0x0000000900107202 */ /* 0x008fe20000000f00 */
[----:B------:R-:W2:Y:S01]  /*0fe0*/  LDC R22, c[0x0][0x2f8] ;  /* 0x0000be00ff167b82 */ /* 0x000ea20000000800 */
[----:B------:R-:W-:-:S13]  /*0ff0*/  ISETP.NE.AND P0, PT, R23, 0x9, PT ;  /* 0x000000091700780c */ /* 0x000fda0003f05270 */
[----:B01----:R-:W-:Y:S05]  /*1000*/  @!P0 BRA `(.L_x_7) ;  /* 0x0000000400748947 */ /* 0x003fea0003800000 */
[----:B------:R-:W-:-:S13]  /*1010*/  ISETP.GT.AND P0, PT, R23, 0x8, PT ;  /* 0x000000081700780c */ /* 0x000fda0003f04270 */
[----:B------:R-:W-:Y:S05]  /*1020*/  @P0 BRA `(.L_x_8) ;  /* 0x00000004007c0947 */ /* 0x000fea0003800000 */
[----:B------:R-:W-:Y:S01]  /*1030*/  LOP3.LUT R0, R23, 0x1, RZ, 0xc0, !PT ;  /* 0x0000000117007812 */ /* 0x000fe200078ec0ff */
[----:B------:R-:W-:Y:S01]  /*1040*/  BSSY.RECONVERGENT B6, `(.L_x_9) ;  /* 0x000000f000067945 */ /* 0x000fe20003800200 */
[----:B--2---:R-:W-:Y:S01]  /*1050*/  IMAD.IADD R22, R19, 0x1, -R22 ;  /* 0x0000000113167824 */ /* 0x004fe200078e0a16 */
[----:B------:R-:W-:Y:S01]  /*1060*/  IADD3 R2, PT, PT, R23, 0x1, RZ ;  /* 0x0000000117027810 */ /* 0x000fe20007ffe0ff */
[----:B------:R-:W-:Y:S01]  /*1070*/  IMAD.MOV.U32 R25, RZ, RZ, R23 ;  /* 0x000000ffff197224 */ /* 0x000fe200078e0017 */
[----:B------:R-:W-:-:S13]  /*1080*/  ISETP.NE.U32.AND P0, PT, R0, 0x1, PT ;  /* 0x000000010000780c */ /* 0x000fda0003f05070 */
[----:B------:R-:W-:Y:S05]  /*1090*/  @!P0 BRA `(.L_x_10) ;  /* 0x0000000000248947 */ /* 0x000fea0003800000 */
[----:B------:R-:W-:Y:S01]  /*10a0*/  MOV R4, R19 ;  /* 0x0000001300047202 */ /* 0x000fe20000000f00 */
[----:B------:R-:W-:Y:S01]  /*10b0*/  IMAD.MOV.U32 R5, RZ, RZ, R18 ;  /* 0x000000ffff057224 */ /* 0x000fe200078e0012 */
[----:B------:R-:W-:Y:S01]  /*10c0*/  MOV R6, R2 ;  /* 0x0000000200067202 */ /* 0x000fe20000000f00 */
[----:B------:R-:W-:Y:S01]  /*10d0*/  IMAD.MOV.U32 R8, RZ, RZ, R17 ;  /* 0x000000ffff087224 */ /* 0x000fe200078e0011 */
[----:B------:R-:W-:Y:S01]  /*10e0*/  MOV R9, R16 ;  /* 0x0000001000097202 */ /* 0x000fe20000000f00 */
[----:B------:R-:W-:Y:S01]  /*10f0*/  IMAD.MOV.U32 R21, RZ, RZ, 0x0 ;  /* 0x00000000ff157424 */ /* 0x000fe200078e00ff */
[----:B------:R-:W-:-:S07]  /*1100*/  MOV R20, 0x1120 ;  /* 0x0000112000147802 */ /* 0x000fce0000000f00 */
[----:B------:R-:W-:Y:S05]  /*1110*/  CALL.REL.NOINC `($_Z14permute_kernelP4CityPPcPdi$_Z19permutations_kernelP4CityPPcPdiiiPi) ;  /* 0xfffffffc00587944 */ /* 0x000fea0003c3ffff */
[----:B------:R-:W-:-:S07]  /*1120*/  MOV R25, R2 ;  /* 0x0000000200197202 */ /* 0x000fce0000000f00 */
.L_x_10:
[----:B------:R-:W-:Y:S05]  /*1130*/  BSYNC.RECONVERGENT B6 ;  /* 0x0000000000067941 */ /* 0x000fea0003800200 */
.L_x_9:
[----:B------:R-:W-:-:S13]  /*1140*/  ISETP.NE.AND P0, PT, R23, 0x8, PT ;  /* 0x000000081700780c */ /* 0x000fda0003f05270 */
[----:B------:R-:W-:Y:S05]  /*1150*/  @!P0 BRA `(.L_x_8) ;  /* 0x0000000400308947 */ /* 0x000fea0003800000 */
[----:B------:R-:W-:Y:S01]  /*1160*/  BSSY.RECONVERGENT B6, `(.L_x_11) ;  /* 0x0000046000067945 */ /* 0x000fe20003800200 */
[----:B------:R-:W-:-:S07]  /*1170*/  IMAD R24, R23, 0xc, R22 ;  /* 0x0000000c17187824 */ /* 0x000fce00078e0216 */
.L_x_12:
[----:B0-----:R-:W-:Y:S01]  /*1180*/  IMAD R23, R25, 0xc, R22 ;  /* 0x0000000c19177824 */ /* 0x001fe200078e0216 */
[----:B------:R-:W2:Y:S04]  /*1190*/  LDL R0, [R24] ;  /* 0x0000000018007983 */ /* 0x000ea80000100800 */
[----:B------:R-:W3:Y:S04]  /*11a0*/  LDL R3, [R23] ;  /* 0x0000000017037983 */ /* 0x000ee80000100800 */
[----:B------:R-:W4:Y:S04]  /*11b0*/  LDL R7, [R23+0x4] ;  /* 0x0000040017077983 */ /* 0x000f280000100800 */
[----:B------:R-:W5:Y:S04]  /*11c0*/  LDL R11, [R23+0x8] ;  /* 0x00000800170b7983 */ /* 0x000f680000100800 */
[----:B------:R-:W2:Y:S04]  /*11d0*/  LDL R10, [R24+0x4] ;  /* 0x00000400180a7983 */ /* 0x000ea80000100800 */
[----:B------:R-:W2:Y:S01]  /*11e0*/  LDL R12, [R24+0x8] ;  /* 0x00000800180c7983 */ /* 0x000ea20000100800 */
[----:B------:R-:W-:-:S02]  /*11f0*/  HFMA2 R21, -RZ, RZ, 0, 0 ;  /* 0x00000000ff157431 */ /* 0x000fc400000001ff */
[----:B------:R-:W-:Y:S01]  /*1200*/  IMAD.MOV.U32 R4, RZ, RZ, R19 ;  /* 0x000000ffff047224 */ /* 0x000fe200078e0013 */
[----:B------:R-:W-:Y:S01]  /*1210*/  MOV R5, R18 ;  /* 0x0000001200057202 */ /* 0x000fe20000000f00 */
[----:B------:R-:W-:Y:S01]  /*1220*/  IMAD.MOV.U32 R6, RZ, RZ, R2 ;  /* 0x000000ffff067224 */ /* 0x000fe200078e0002 */
[----:B------:R-:W-:Y:S01]  /*1230*/  MOV R8, R17 ;  /* 0x0000001100087202 */ /* 0x000fe20000000f00 */
[----:B------:R-:W-:Y:S01]  /*1240*/  IMAD.MOV.U32 R9, RZ, RZ, R16 ;  /* 0x000000ffff097224 */ /* 0x000fe200078e0010 */
[----:B------:R-:W-:Y:S01]  /*1250*/  MOV R20, 0x12d0 ;  /* 0x000012d000147802 */ /* 0x000fe20000000f00 */
[----:B---3--:R0:W-:Y:S04]  /*1260*/  STL [R24], R3 ;  /* 0x0000000318007387 */ /* 0x0081e80000100800 */
[----:B----4-:R0:W-:Y:S04]  /*1270*/  STL [R24+0x4], R7 ;  /* 0x0000040718007387 */ /* 0x0101e80000100800 */
[----:B-----5:R0:W-:Y:S04]  /*1280*/  STL [R24+0x8], R11 ;  /* 0x0000080b18007387 */ /* 0x0201e80000100800 */
[----:B--2---:R0:W-:Y:S04]  /*1290*/  STL [R23], R0 ;  /* 0x0000000017007387 */ /* 0x0041e80000100800 */
[----:B------:R0:W-:Y:S04]  /*12a0*/  STL [R23+0x4], R10 ;  /* 0x0000040a17007387 */ /* 0x0001e80000100800 */
[----:B------:R0:W-:Y:S02]  /*12b0*/  STL [R23+0x8], R12 ;  /* 0x0000080c17007387 */ /* 0x0001e40000100800 */
[----:B0-----:R-:W-:Y:S05]  /*12c0*/  CALL.REL.NOINC `($_Z14permute_kernelP4CityPPcPdi$_Z19permutations_kernelP4CityPPcPdiiiPi) ;  /* 0xfffffff800ec7944 */ /* 0x001fea0003c3ffff */
[----:B------:R-:W2:Y:S04]  /*12d0*/  LDL R5, [R23] ;  /* 0x0000000017057983 */ /* 0x000ea80000100800 */
[----:B------:R-:W3:Y:S04]  /*12e0*/  LDL R9, [R23+0x4] ;  /* 0x0000040017097983 */ /* 0x000ee80000100800 */
[----:B------:R-:W4:Y:S04]  /*12f0*/  LDL R13, [R23+0x8] ;  /* 0x00000800170d7983 */ /* 0x000f280000100800 */
[----:B------:R-:W5:Y:S04]  /*1300*/  LDL R4, [R24] ;  /* 0x0000000018047983 */ /* 0x000f680000100800 */
[----:B------:R-:W5:Y:S04]  /*1310*/  LDL R6, [R24+0x4] ;  /* 0x0000040018067983 */ /* 0x000f680000100800 */
[----:B------:R-:W5:Y:S04]  /*1320*/  LDL R8, [R24+0x8] ;  /* 0x0000080018087983 */ /* 0x000f680000100800 */
[----:B--2---:R-:W-:Y:S04]  /*1330*/  STL [R24], R5 ;  /* 0x0000000518007387 */ /* 0x004fe80000100800 */
[----:B---3--:R-:W-:Y:S04]  /*1340*/  STL [R24+0x4], R9 ;  /* 0x0000040918007387 */ /* 0x008fe80000100800 */
[----:B----4-:R-:W-:Y:S04]  /*1350*/  STL [R24+0x8], R13 ;  /* 0x0000080d18007387 */ /* 0x010fe80000100800 */
[----:B-----5:R0:W-:Y:S04]  /*1360*/  STL [R23], R4 ;  /* 0x0000000417007387 */ /* 0x0201e80000100800 */
[----:B------:R1:W-:Y:S04]  /*1370*/  STL [R23+0x4], R6 ;  /* 0x0000040617007387 */ /* 0x0003e80000100800 */
[----:B------:R2:W-:Y:S04]  /*1380*/  STL [R23+0x8], R8 ;  /* 0x0000080817007387 */ /* 0x0005e80000100800 */
[----:B------:R-:W3:Y:S04]  /*1390*/  LDL R3, [R23+0xc] ;  /* 0x00000c0017037983 */ /* 0x000ee80000100800 */
[----:B------:R-:W4:Y:S04]  /*13a0*/  LDL R7, [R23+0x10] ;  /* 0x0000100017077983 */ /* 0x000f280000100800 */
[----:B------:R-:W5:Y:S04]  /*13b0*/  LDL R11, [R23+0x14] ;  /* 0x00001400170b7983 */ /* 0x000f680000100800 */
[----:B------:R-:W5:Y:S04]  /*13c0*/  LDL R0, [R24] ;  /* 0x0000000018007983 */ /* 0x000f680000100800 */
[----:B------:R-:W5:Y:S04]  /*13d0*/  LDL R10, [R24+0x4] ;  /* 0x00000400180a7983 */ /* 0x000f680000100800 */
[----:B------:R-:W5:Y:S01]  /*13e0*/  LDL R12, [R24+0x8] ;  /* 0x00000800180c7983 */ /* 0x000f620000100800 */
[----:B------:R-:W-:-:S02]  /*13f0*/  HFMA2 R21, -RZ, RZ, 0, 0 ;  /* 0x00000000ff157431 */ /* 0x000fc400000001ff */
[----:B0-----:R-:W-:Y:S01]  /*1400*/  IMAD.MOV.U32 R4, RZ, RZ, R19 ;  /* 0x000000ffff047224 */ /* 0x001fe200078e0013 */
[----:B------:R-:W-:Y:S01]  /*1410*/  MOV R5, R18 ;  /* 0x0000001200057202 */ /* 0x000fe20000000f00 */
[----:B-1----:R-:W-:Y:S01]  /*1420*/  IMAD.MOV.U32 R6, RZ, RZ, R2 ;  /* 0x000000ffff067224 */ /* 0x002fe200078e0002 */
[----:B--2---:R-:W-:Y:S01]  /*1430*/  MOV R8, R17 ;  /* 0x0000001100087202 */ /* 0x004fe20000000f00 */
[----:B------:R-:W-:Y:S01]  /*1440*/  IMAD.MOV.U32 R9, RZ, RZ, R16 ;  /* 0x000000ffff097224 */ /* 0x000fe200078e0010 */
[----:B------:R-:W-:Y:S01]  /*1450*/  MOV R20, 0x14d0 ;  /* 0x000014d000147802 */ /* 0x000fe20000000f00 */
[----:B---3--:R0:W-:Y:S04]  /*1460*/  STL [R24], R3 ;  /* 0x0000000318007387 */ /* 0x0081e80000100800 */
[----:B----4-:R0:W-:Y:S04]  /*1470*/  STL [R24+0x4], R7 ;  /* 0x0000040718007387 */ /* 0x0101e80000100800 */
[----:B-----5:R0:W-:Y:S04]  /*1480*/  STL [R24+0x8], R11 ;  /* 0x0000080b18007387 */ /* 0x0201e80000100800 */
[----:B------:R0:W-:Y:S04]  /*1490*/  STL [R23+0xc], R0 ;  /* 0x00000c0017007387 */ /* 0x0001e80000100800 */
[----:B------:R0:W-:Y:S04]  /*14a0*/  STL [R23+0x10], R10 ;  /* 0x0000100a17007387 */ /* 0x0001e80000100800 */
[----:B------:R0:W-:Y:S02]  /*14b0*/  STL [R23+0x14], R12 ;  /* 0x0000140c17007387 */ /* 0x0001e40000100800 */
[----:B0-----:R-:W-:Y:S05]  /*14c0*/  CALL.REL.NOINC `($_Z14permute_kernelP4CityPPcPdi$_Z19permutations_kernelP4CityPPcPdiiiPi) ;  /* 0xfffffff8006c7944 */ /* 0x001fea0003c3ffff */
[----:B------:R-:W2:Y:S04]  /*14d0*/  LDL R3, [R23+0xc] ;  /* 0x00000c0017037983 */ /* 0x000ea80000100800 */
[----:B------:R-:W3:Y:S04]  /*14e0*/  LDL R5, [R23+0x10] ;  /* 0x0000100017057983 */ /* 0x000ee80000100800 */
[----:B------:R-:W4:Y:S04]  /*14f0*/  LDL R7, [R23+0x14] ;  /* 0x0000140017077983 */ /* 0x000f280000100800 */
[----:B------:R-:W5:Y:S04]  /*1500*/  LDL R0, [R24] ;  /* 0x0000000018007983 */ /* 0x000f680000100800 */
[----:B------:R-:W5:Y:S04]  /*1510*/  LDL R4, [R24+0x4] ;  /* 0x0000040018047983 */ /* 0x000f680000100800 */
[----:B------:R-:W5:Y:S01]  /*1520*/  LDL R6, [R24+0x8] ;  /* 0x0000080018067983 */ /* 0x000f620000100800 */
[----:B------:R-:W-:-:S05]  /*1530*/  VIADD R25, R25, 0x2 ;  /* 0x0000000219197836 */ /* 0x000fca0000000000 */
[----:B------:R-:W-:Y:S01]  /*1540*/  ISETP.NE.AND P0, PT, R25, 0x9, PT ;  /* 0x000000091900780c */ /* 0x000fe20003f05270 */
[----:B--2---:R0:W-:Y:S04]  /*1550*/  STL [R24], R3 ;  /* 0x0000000318007387 */ /* 0x0041e80000100800 */
[----:B---3--:R0:W-:Y:S04]  /*1560*/  STL [R24+0x4], R5 ;  /* 0x0000040518007387 */ /* 0x0081e80000100800 */
[----:B----4-:R0:W-:Y:S04]  /*1570*/  STL [R24+0x8], R7 ;  /* 0x0000080718007387 */ /* 0x0101e80000100800 */
[----:B-----5:R0:W-:Y:S04]  /*1580*/  STL [R23+0xc], R0 ;  /* 0x00000c0017007387 */ /* 0x0201e80000100800 */
[----:B------:R0:W-:Y:S04]  /*1590*/  STL [R23+0x10], R4 ;  /* 0x0000100417007387 */ /* 0x0001e80000100800 */
[----:B------:R0:W-:Y:S01]  /*15a0*/  STL [R23+0x14], R6 ;  /* 0x0000140617007387 */ /* 0x0001e20000100800 */
[----:B------:R-:W-:Y:S05]  /*15b0*/  @P0 BRA `(.L_x_12) ;  /* 0xfffffff800f00947 */ /* 0x000fea000383ffff */
[----:B------:R-:W-:Y:S05]  /*15c0*/  BSYNC.RECONVERGENT B6 ;  /* 0x0000000000067941 */ /* 0x000fea0003800200 */
.L_x_11:
[----:B------:R-:W-:Y:S05]  /*15d0*/  BRA `(.L_x_8) ;  /* 0x0000000000107947 */ /* 0x000fea0003800000 */
.L_x_7:
[----:B--2---:R-:W-:-:S05]  /*15e0*/  IADD3 R17, PT, PT, -R22, R17, RZ ;  /* 0x0000001116117210 */ /* 0x004fca0007ffe1ff */
[----:B------:R-:W2:Y:S02]  /*15f0*/  LDL R0, [R17] ;  /* 0x0000000011007983 */ /* 0x000ea40000100800 */
[----:B--2---:R-:W-:-:S05]  /*1600*/  VIADD R0, R0, 0x1 ;  /* 0x0000000100007836 */ /* 0x004fca0000000000 */
[----:B------:R0:W-:Y:S02]  /*1610*/  STL [R17], R0 ;  /* 0x0000000011007387 */ /* 0x0001e40000100800 */
.L_x_8:
[----:B------:R-:W-:Y:S05]  /*1620*/  BSYNC.RECONVERGENT B7 ;  /* 0x0000000000077941 */ /* 0x000fea0003800200 */
.L_x_6:
[----:B------:R-:W3:Y:S01]  /*1630*/  LDL R20, [R1+0x14] ;  /* 0x0000140001147983 */ /* 0x000ee20000100800 */
[----:B------:R1:W-:Y:S05]  /*1640*/  BMOV.32 B6, R26 ;  /* 0x0000001a06007356 */ /* 0x0003ea0000000000 */
[----:B------:R-:W3:Y:S01]  /*1650*/  LDL R21, [R1+0x18] ;  /* 0x0000180001157983 */ /* 0x000ee20000100800 */
[----:B------:R4:W-:Y:S05]  /*1660*/  BMOV.32 B7, R27 ;  /* 0x0000001b07007356 */ /* 0x0009ea0000000000 */
[----:B------:R-:W3:Y:S04]  /*1670*/  LDL R2, [R1] ;  /* 0x0000000001027983 */ /* 0x000ee80000100800 */
[----:B------:R-:W3:Y:S04]  /*1680*/  LDL R16, [R1+0x4] ;  /* 0x0000040001107983 */ /* 0x000ee80000100800 */
[----:B0-----:R-:W3:Y:S04]  /*1690*/  LDL R17, [R1+0x8] ;  /* 0x0000080001117983 */ /* 0x001ee80000100800 */
[----:B------:R-:W3:Y:S04]  /*16a0*/  LDL R18, [R1+0xc] ;  /* 0x00000c0001127983 */ /* 0x000ee80000100800 */
[----:B------:R-:W3:Y:S04]  /*16b0*/  LDL R19, [R1+0x10] ;  /* 0x0000100001137983 */ /* 0x000ee80000100800 */
[----:B--2---:R-:W3:Y:S04]  /*16c0*/  LDL R22, [R1+0x1c] ;  /* 0x00001c0001167983 */ /* 0x004ee80000100800 */
[----:B------:R-:W3:Y:S04]  /*16d0*/  LDL R23, [R1+0x20] ;  /* 0x0000200001177983 */ /* 0x000ee80000100800 */
[----:B------:R-:W3:Y:S04]  /*16e0*/  LDL R24, [R1+0x24] ;  /* 0x0000240001187983 */ /* 0x000ee80000100800 */
[----:B------:R-:W3:Y:S04]  /*16f0*/  LDL R25, [R1+0x28] ;  /* 0x0000280001197983 */ /* 0x000ee80000100800 */
[----:B-1----:R-:W3:Y:S04]  /*1700*/  LDL R26, [R1+0x2c] ;  /* 0x00002c00011a7983 */ /* 0x002ee80000100800 */
[----:B----4-:R0:W3:Y:S02]  /*1710*/  LDL R27, [R1+0x30] ;  /* 0x00003000011b7983 */ /* 0x0100e40000100800 */
[----:B0-----:R-:W-:Y:S01]  /*1720*/  IADD3 R1, PT, PT, R1, 0x38, RZ ;  /* 0x0000003801017810 */ /* 0x001fe20007ffe0ff */
[----:B---3--:R-:W-:Y:S06]  /*1730*/  RET.REL.NODEC R20 `(_Z14permute_kernelP4CityPPcPdi) ;  /* 0xffffffe814307950 */ /* 0x008fec0003c3ffff */
.L_x_13:
[----:B------:R-:W-:-:S00]  /*1740*/  BRA `(.L_x_13) ;  /* 0xfffffffc00fc7947 */ /* 0x000fc0000383ffff */
[----:B------:R-:W-:-:S00]  /*1750*/  NOP ;  /* 0x0000000000007918 */ /* 0x000fc00000000000 */
        /* <DEDUP_REMOVED lines=10> */
.L_x_14:


//--------------------- .nv.shared.reserved.0     --------------------------
	.section	.nv.shared.reserved.0,"aw",@nobits
	.weak		__nv_reservedSMEM_offset_0_alias
	.size		__nv_reservedSMEM_offset_0_alias, 0, 64
	.other		__nv_reservedSMEM_offset_0_alias,@"STO_CUDA_RESERVED_SHARED STV_DEFAULT"
__nv_reservedSMEM_offset_0_alias:
	.zero		0
	.zero		64


//--------------------- .nv.constant0._Z14permute_kernelP4CityPPcPdi --------------------------
	.section	.nv.constant0._Z14permute_kernelP4CityPPcPdi,"a",@progbits
	.sectionflags	@""
	.align	4
.nv.constant0._Z14permute_kernelP4CityPPcPdi:
	.zero		924


//--------------------- SYMBOLS --------------------------

	.type		.nv.reservedSmem.offset0,@object
	.size		.nv.reservedSmem.offset0,0x4
